//
// Generated by NVIDIA NVVM Compiler
//
// Compiler Build ID: CL-36424714
// Cuda compilation tools, release 13.0, V13.0.88
// Based on NVVM 20.0.0
//

.version 9.0
.target sm_100
.address_size 64

	// .globl	d_mag_grad_2d_complex

.visible .entry d_mag_grad_2d_complex(
	.param .u64 .ptr .align 1 d_mag_grad_2d_complex_param_0,
	.param .u64 .ptr .align 1 d_mag_grad_2d_complex_param_1,
	.param .u32 d_mag_grad_2d_complex_param_2,
	.param .u32 d_mag_grad_2d_complex_param_3
)
{
	.reg .pred 	%p<6>;
	.reg .b32 	%r<13>;
	.reg .b32 	%f<28>;
	.reg .b64 	%rd<16>;

	ld.param.u64 	%rd5, [d_mag_grad_2d_complex_param_0];
	ld.param.u64 	%rd6, [d_mag_grad_2d_complex_param_1];
	ld.param.u32 	%r3, [d_mag_grad_2d_complex_param_2];
	ld.param.u32 	%r4, [d_mag_grad_2d_complex_param_3];
	cvta.to.global.u64 	%rd1, %rd6;
	mov.u32 	%r6, %tid.x;
	mov.u32 	%r7, %ctaid.x;
	mov.u32 	%r8, %ntid.x;
	mad.lo.s32 	%r1, %r7, %r8, %r6;
	mov.u32 	%r9, %tid.y;
	mov.u32 	%r10, %ctaid.y;
	mov.u32 	%r11, %ntid.y;
	mad.lo.s32 	%r12, %r10, %r11, %r9;
	setp.ge.u32 	%p1, %r1, %r3;
	setp.ge.u32 	%p2, %r12, %r4;
	or.pred  	%p3, %p1, %p2;
	@%p3 bra 	$L__BB0_6;
	cvt.u64.u32 	%rd7, %r1;
	cvt.u64.u32 	%rd2, %r3;
	mul.wide.u32 	%rd8, %r3, %r12;
	add.s64 	%rd3, %rd8, %rd7;
	setp.eq.s32 	%p4, %r1, 0;
	shl.b64 	%rd9, %rd3, 3;
	add.s64 	%rd4, %rd1, %rd9;
	mov.f32 	%f24, 0f00000000;
	mov.f32 	%f25, %f24;
	@%p4 bra 	$L__BB0_3;
	ld.global.v2.f32 	{%f10, %f11}, [%rd4];
	ld.global.v2.f32 	{%f12, %f13}, [%rd4+-8];
	sub.f32 	%f25, %f10, %f12;
	sub.f32 	%f24, %f11, %f13;
$L__BB0_3:
	setp.eq.s32 	%p5, %r12, 0;
	mov.f32 	%f26, 0f00000000;
	mov.f32 	%f27, %f26;
	@%p5 bra 	$L__BB0_5;
	ld.global.v2.f32 	{%f15, %f16}, [%rd4];
	sub.s64 	%rd10, %rd3, %rd2;
	shl.b64 	%rd11, %rd10, 3;
	add.s64 	%rd12, %rd1, %rd11;
	ld.global.v2.f32 	{%f17, %f18}, [%rd12];
	sub.f32 	%f27, %f15, %f17;
	sub.f32 	%f26, %f16, %f18;
$L__BB0_5:
	mul.f32 	%f19, %f25, %f25;
	fma.rn.f32 	%f20, %f24, %f24, %f19;
	fma.rn.f32 	%f21, %f27, %f27, %f20;
	fma.rn.f32 	%f22, %f26, %f26, %f21;
	sqrt.rn.f32 	%f23, %f22;
	cvta.to.global.u64 	%rd13, %rd5;
	shl.b64 	%rd14, %rd3, 2;
	add.s64 	%rd15, %rd13, %rd14;
	st.global.f32 	[%rd15], %f23;
$L__BB0_6:
	ret;

}


// ===== COMPILED SASS (sm_100) =====

	.target	sm_100

	.elftype	@"ET_EXEC"


//--------------------- .note.nv.tkinfo           --------------------------
	.section	.note.nv.tkinfo,"",@"SHT_NOTE"
	.sectionflags	@"SHF_NOTE_NV_TKINFO"
	.tkinfo
        /*0018*/ 	.word	0x00000002
        /*0030*/ 	.string	""
        /*0030*/ 	.string	"ptxas"
        /*0030*/ 	.string	"Cuda compilation tools, release 13.0, V13.0.88"
        /*0030*/ 	.string	"Build cuda_13.0.r13.0/compiler.36424714_0"
        /*0030*/ 	.string	"-arch sm_100 -m 64 "



//--------------------- .note.nv.cuinfo           --------------------------
	.section	.note.nv.cuinfo,"",@"SHT_NOTE"
	.sectionflags	@"SHF_NOTE_NV_CUINFO"
        /*0018*/ 	.short	0x0002
        /*001a*/ 	.short	0x0064
        /*001c*/ 	.short	0x0082
	.zero		2


//--------------------- .nv.info                  --------------------------
	.section	.nv.info,"",@"SHT_CUDA_INFO"
	.align	4


	//----- nvinfo : EIATTR_REGCOUNT
	.align		4
        /*0000*/ 	.byte	0x04, 0x2f
        /*0002*/ 	.short	(.L_1 - .L_0)
	.align		4
.L_0:
        /*0004*/ 	.word	index@(d_mag_grad_2d_complex)
        /*0008*/ 	.word	0x00000012


	//----- nvinfo : EIATTR_FRAME_SIZE
	.align		4
.L_1:
        /*000c*/ 	.byte	0x04, 0x11
        /*000e*/ 	.short	(.L_3 - .L_2)
	.align		4
.L_2:
        /*0010*/ 	.word	index@($__internal_0_$__cuda_sm20_sqrt_rn_f32_slowpath)
        /*0014*/ 	.word	0x00000000


	//----- nvinfo : EIATTR_FRAME_SIZE
	.align		4
.L_3:
        /*0018*/ 	.byte	0x04, 0x11
        /*001a*/ 	.short	(.L_5 - .L_4)
	.align		4
.L_4:
        /*001c*/ 	.word	index@(d_mag_grad_2d_complex)
        /*0020*/ 	.word	0x00000000


	//----- nvinfo : EIATTR_MIN_STACK_SIZE
	.align		4
.L_5:
        /*0024*/ 	.byte	0x04, 0x12
        /*0026*/ 	.short	(.L_7 - .L_6)
	.align		4
.L_6:
        /*0028*/ 	.word	index@(d_mag_grad_2d_complex)
        /*002c*/ 	.word	0x00000000
.L_7:


//--------------------- .nv.compat                --------------------------
	.section	.nv.compat,"",@"SHT_CUDA_COMPAT_INFO"
	.align	4
        /*0000*/ 	.byte	0x02, 0x09, 0x00, 0x00, 0x02, 0x02, 0x01, 0x00, 0x02, 0x05, 0x05, 0x00, 0x03, 0x07, 0x01, 0x01
        /*0010*/ 	.byte	0x02, 0x03, 0x00, 0x00, 0x02, 0x06, 0x01, 0x00, 0x04, 0x0b, 0x08, 0x00, 0x01, 0x00, 0x00, 0x00
        /*0020*/ 	.byte	0x00, 0x00, 0x00, 0x00


//--------------------- .nv.info.d_mag_grad_2d_complex --------------------------
	.section	.nv.info.d_mag_grad_2d_complex,"",@"SHT_CUDA_INFO"
	.sectionflags	@""
	.align	4


	//----- nvinfo : EIATTR_CUDA_API_VERSION
	.align		4
        /*0000*/ 	.byte	0x04, 0x37
        /*0002*/ 	.short	(.L_9 - .L_8)
.L_8:
        /*0004*/ 	.word	0x00000082


	//----- nvinfo : EIATTR_KPARAM_INFO
	.align		4
.L_9:
        /*0008*/ 	.byte	0x04, 0x17
        /*000a*/ 	.short	(.L_11 - .L_10)
.L_10:
        /*000c*/ 	.word	0x00000000
        /*0010*/ 	.short	0x0003
        /*0012*/ 	.short	0x0014
        /*0014*/ 	.byte	0x00, 0xf0, 0x11, 0x00


	//----- nvinfo : EIATTR_KPARAM_INFO
	.align		4
.L_11:
        /*0018*/ 	.byte	0x04, 0x17
        /*001a*/ 	.short	(.L_13 - .L_12)
.L_12:
        /*001c*/ 	.word	0x00000000
        /*0020*/ 	.short	0x0002
        /*0022*/ 	.short	0x0010
        /*0024*/ 	.byte	0x00, 0xf0, 0x11, 0x00


	//----- nvinfo : EIATTR_KPARAM_INFO
	.align		4
.L_13:
        /*0028*/ 	.byte	0x04, 0x17
        /*002a*/ 	.short	(.L_15 - .L_14)
.L_14:
        /*002c*/ 	.word	0x00000000
        /*0030*/ 	.short	0x0001
        /*0032*/ 	.short	0x0008
        /*0034*/ 	.byte	0x00, 0xf5, 0x21, 0x00


	//----- nvinfo : EIATTR_KPARAM_INFO
	.align		4
.L_15:
        /*0038*/ 	.byte	0x04, 0x17
        /*003a*/ 	.short	(.L_17 - .L_16)
.L_16:
        /*003c*/ 	.word	0x00000000
        /*0040*/ 	.short	0x0000
        /*0042*/ 	.short	0x0000
        /*0044*/ 	.byte	0x00, 0xf5, 0x21, 0x00


	//----- nvinfo : EIATTR_SPARSE_MMA_MASK
	.align		4
.L_17:
        /*0048*/ 	.byte	0x03, 0x50
        /*004a*/ 	.short	0x0000


	//----- nvinfo : EIATTR_MAXREG_COUNT
	.align		4
        /*004c*/ 	.byte	0x03, 0x1b
        /*004e*/ 	.short	0x00ff


	//----- nvinfo : EIATTR_MERCURY_ISA_VERSION
	.align		4
        /*0050*/ 	.byte	0x03, 0x5f
        /*0052*/ 	.short	0x0101


	//----- nvinfo : EIATTR_VRC_CTA_INIT_COUNT
	.align		4
        /*0054*/ 	.byte	0x02, 0x4a
	.zero		1
	.zero		1


	//----- nvinfo : EIATTR_EXIT_INSTR_OFFSETS
	.align		4
        /*0058*/ 	.byte	0x04, 0x1c
        /*005a*/ 	.short	(.L_19 - .L_18)


	//   ....[0]....
.L_18:
        /*005c*/ 	.word	0x000000c0


	//   ....[1]....
        /*0060*/ 	.word	0x00000390


	//----- nvinfo : EIATTR_CRS_STACK_SIZE
	.align		4
.L_19:
        /*0064*/ 	.byte	0x04, 0x1e
        /*0066*/ 	.short	(.L_21 - .L_20)
.L_20:
        /*0068*/ 	.word	0x00000000


	//----- nvinfo : EIATTR_CBANK_PARAM_SIZE
	.align		4
.L_21:
        /*006c*/ 	.byte	0x03, 0x19
        /*006e*/ 	.short	0x0018


	//----- nvinfo : EIATTR_PARAM_CBANK
	.align		4
        /*0070*/ 	.byte	0x04, 0x0a
        /*0072*/ 	.short	(.L_23 - .L_22)
	.align		4
.L_22:
        /*0074*/ 	.word	index@(.nv.constant0.d_mag_grad_2d_complex)
        /*0078*/ 	.short	0x0380
        /*007a*/ 	.short	0x0018


	//----- nvinfo : EIATTR_SW_WAR
	.align		4
.L_23:
        /*007c*/ 	.byte	0x04, 0x36
        /*007e*/ 	.short	(.L_25 - .L_24)
.L_24:
        /*0080*/ 	.word	0x00000008
.L_25:


//--------------------- .nv.callgraph             --------------------------
	.section	.nv.callgraph,"",@"SHT_CUDA_CALLGRAPH"
	.align	4
	.sectionentsize	8
	.align		4
        /*0000*/ 	.word	0x00000000
	.align		4
        /*0004*/ 	.word	0xffffffff
	.align		4
        /*0008*/ 	.word	0x00000000
	.align		4
        /*000c*/ 	.word	0xfffffffe
	.align		4
        /*0010*/ 	.word	0x00000000
	.align		4
        /*0014*/ 	.word	0xfffffffd
	.align		4
        /*0018*/ 	.word	0x00000000
	.align		4
        /*001c*/ 	.word	0xfffffffc


//--------------------- .text.d_mag_grad_2d_complex --------------------------
	.section	.text.d_mag_grad_2d_complex,"ax",@progbits
	.align	128
        .global         d_mag_grad_2d_complex
        .type           d_mag_grad_2d_complex,@function
        .size           d_mag_grad_2d_complex,(.L_x_5 - d_mag_grad_2d_complex)
        .other          d_mag_grad_2d_complex,@"STO_CUDA_ENTRY STV_DEFAULT"
d_mag_grad_2d_complex:
.text.d_mag_grad_2d_complex:
[----:B------:R-:W-:Y:S01]  /*0000*/  LDC R1, c[0x0][0x37c] ;  /* 0x0000df00ff017b82 */ /* 0x000fe20000000800 */
[----:B------:R-:W0:Y:S07]  /*0010*/  S2R R3, SR_TID.Y ;  /* 0x0000000000037919 */ /* 0x000e2e0000002200 */
[----:B------:R-:W1:Y:S01]  /*0020*/  LDC R5, c[0x0][0x360] ;  /* 0x0000d800ff057b82 */ /* 0x000e620000000800 */
[----:B------:R-:W2:Y:S01]  /*0030*/  LDCU.64 UR6, c[0x0][0x390] ;  /* 0x00007200ff0677ac */ /* 0x000ea20008000a00 */
[----:B------:R-:W1:Y:S06]  /*0040*/  S2R R4, SR_TID.X ;  /* 0x0000000000047919 */ /* 0x000e6c0000002100 */
[----:B------:R-:W0:Y:S08]  /*0050*/  S2UR UR5, SR_CTAID.Y ;  /* 0x00000000000579c3 */ /* 0x000e300000002600 */
[----:B------:R-:W0:Y:S08]  /*0060*/  LDC R0, c[0x0][0x364] ;  /* 0x0000d900ff007b82 */ /* 0x000e300000000800 */
[----:B------:R-:W1:Y:S01]  /*0070*/  S2UR UR4, SR_CTAID.X ;  /* 0x00000000000479c3 */ /* 0x000e620000002500 */
[----:B0-----:R-:W-:-:S05]  /*0080*/  IMAD R3, R0, UR5, R3 ;  /* 0x0000000500037c24 */ /* 0x001fca000f8e0203 */
[----:B--2---:R-:W-:Y:S01]  /*0090*/  ISETP.GE.U32.AND P0, PT, R3, UR7, PT ;  /* 0x0000000703007c0c */ /* 0x004fe2000bf06070 */
[----:B-1----:R-:W-:-:S05]  /*00a0*/  IMAD R4, R5, UR4, R4 ;  /* 0x0000000405047c24 */ /* 0x002fca000f8e0204 */
[----:B------:R-:W-:-:S13]  /*00b0*/  ISETP.GE.U32.OR P0, PT, R4, UR6, P0 ;  /* 0x0000000604007c0c */ /* 0x000fda0008706470 */
[----:B------:R-:W-:Y:S05]  /*00c0*/  @P0 EXIT ;  /* 0x000000000000094d */ /* 0x000fea0003800000 */
[----:B------:R-:W0:Y:S01]  /*00d0*/  LDCU.64 UR8, c[0x0][0x388] ;  /* 0x00007100ff0877ac */ /* 0x000e220008000a00 */
[----:B------:R-:W-:Y:S01]  /*00e0*/  HFMA2 R5, -RZ, RZ, 0, 0 ;  /* 0x00000000ff057431 */ /* 0x000fe200000001ff */
[C---:B------:R-:W-:Y:S01]  /*00f0*/  ISETP.NE.AND P0, PT, R3.reuse, RZ, PT ;  /* 0x000000ff0300720c */ /* 0x040fe20003f05270 */
[----:B------:R-:W1:Y:S01]  /*0100*/  LDCU.64 UR4, c[0x0][0x358] ;  /* 0x00006b00ff0477ac */ /* 0x000e620008000a00 */
[----:B------:R-:W-:Y:S01]  /*0110*/  ISETP.NE.AND P1, PT, R4, RZ, PT ;  /* 0x000000ff0400720c */ /* 0x000fe20003f25270 */
[----:B------:R-:W-:-:S10]  /*0120*/  IMAD.WIDE.U32 R2, R3, UR6, R4 ;  /* 0x0000000603027c25 */ /* 0x000fd4000f8e0004 */
[C---:B------:R-:W-:Y:S02]  /*0130*/  @P0 IADD3 R0, P3, PT, R2.reuse, -UR6, RZ ;  /* 0x8000000602000c10 */ /* 0x040fe4000ff7e0ff */
[C---:B0-----:R-:W-:Y:S02]  /*0140*/  LEA R4, P2, R2.reuse, UR8, 0x3 ;  /* 0x0000000802047c11 */ /* 0x041fe4000f8418ff */
[----:B------:R-:W-:Y:S02]  /*0150*/  @P0 IADD3.X R7, PT, PT, R3, -0x1, RZ, P3, !PT ;  /* 0xffffffff03070810 */ /* 0x000fe40001ffe4ff */
[----:B------:R-:W-:Y:S02]  /*0160*/  LEA.HI.X R5, R2, UR9, R3, 0x3, P2 ;  /* 0x0000000902057c11 */ /* 0x000fe400090f1c03 */
[----:B------:R-:W-:-:S03]  /*0170*/  @P0 LEA R6, P2, R0, UR8, 0x3 ;  /* 0x0000000800060c11 */ /* 0x000fc6000f8418ff */
[----:B-1----:R-:W2:Y:S01]  /*0180*/  @P1 LDG.E.64 R10, desc[UR4][R4.64] ;  /* 0x00000004040a1981 */ /* 0x002ea2000c1e1b00 */
[----:B------:R-:W-:-:S03]  /*0190*/  @P0 LEA.HI.X R7, R0, UR9, R7, 0x3, P2 ;  /* 0x0000000900070c11 */ /* 0x000fc600090f1c07 */
[----:B------:R-:W2:Y:S04]  /*01a0*/  @P1 LDG.E.64 R12, desc[UR4][R4.64+-0x8] ;  /* 0xfffff804040c1981 */ /* 0x000ea8000c1e1b00 */
[----:B------:R-:W3:Y:S04]  /*01b0*/  @P0 LDG.E.64 R14, desc[UR4][R4.64] ;  /* 0x00000004040e0981 */ /* 0x000ee8000c1e1b00 */
[----:B------:R-:W3:Y:S01]  /*01c0*/  @P0 LDG.E.64 R6, desc[UR4][R6.64] ;  /* 0x0000000406060981 */ /* 0x000ee2000c1e1b00 */
[----:B------:R-:W-:Y:S02]  /*01d0*/  CS2R R8, SRZ ;  /* 0x0000000000087805 */ /* 0x000fe4000001ff00 */
[----:B------:R-:W-:Y:S01]  /*01e0*/  MOV R0, RZ ;  /* 0x000000ff00007202 */ /* 0x000fe20000000f00 */
[----:B------:R-:W-:Y:S01]  /*01f0*/  BSSY.RECONVERGENT B0, `(.L_x_0) ;  /* 0x0000015000007945 */ /* 0x000fe20003800200 */
[----:B--2---:R-:W-:Y:S01]  /*0200*/  @P1 FADD R8, R10, -R12 ;  /* 0x8000000c0a081221 */ /* 0x004fe20000000000 */
[----:B------:R-:W-:-:S03]  /*0210*/  @P1 FADD R0, R11, -R13 ;  /* 0x8000000d0b001221 */ /* 0x000fc60000000000 */
[----:B------:R-:W-:Y:S01]  /*0220*/  FMUL R11, R8, R8 ;  /* 0x00000008080b7220 */ /* 0x000fe20000400000 */
[----:B------:R-:W-:Y:S02]  /*0230*/  IMAD.MOV.U32 R8, RZ, RZ, RZ ;  /* 0x000000ffff087224 */ /* 0x000fe400078e00ff */
[----:B---3--:R-:W-:Y:S01]  /*0240*/  @P0 FADD R9, R14, -R6 ;  /* 0x800000060e090221 */ /* 0x008fe20000000000 */
[----:B------:R-:W-:Y:S01]  /*0250*/  FFMA R0, R0, R0, R11 ;  /* 0x0000000000007223 */ /* 0x000fe2000000000b */
[----:B------:R-:W-:-:S03]  /*0260*/  @P0 FADD R8, R15, -R7 ;  /* 0x800000070f080221 */ /* 0x000fc60000000000 */
[----:B------:R-:W-:-:S04]  /*0270*/  FFMA R9, R9, R9, R0 ;  /* 0x0000000909097223 */ /* 0x000fc80000000000 */
[----:B------:R-:W-:-:S05]  /*0280*/  FFMA R0, R8, R8, R9 ;  /* 0x0000000808007223 */ /* 0x000fca0000000009 */
[----:B------:R-:W-:Y:S01]  /*0290*/  IADD3 R4, PT, PT, R0, -0xd000000, RZ ;  /* 0xf300000000047810 */ /* 0x000fe20007ffe0ff */
[----:B------:R0:W1:Y:S03]  /*02a0*/  MUFU.RSQ R5, R0 ;  /* 0x0000000000057308 */ /* 0x0000660000001400 */
[----:B------:R-:W-:-:S13]  /*02b0*/  ISETP.GT.U32.AND P0, PT, R4, 0x727fffff, PT ;  /* 0x727fffff0400780c */ /* 0x000fda0003f04070 */
[----:B0-----:R-:W-:Y:S05]  /*02c0*/  @!P0 BRA `(.L_x_1) ;  /* 0x00000000000c8947 */ /* 0x001fea0003800000 */
[----:B------:R-:W-:-:S07]  /*02d0*/  MOV R9, 0x2f0 ;  /* 0x000002f000097802 */ /* 0x000fce0000000f00 */
[----:B-1----:R-:W-:Y:S05]  /*02e0*/  CALL.REL.NOINC `($__internal_0_$__cuda_sm20_sqrt_rn_f32_slowpath) ;  /* 0x00000000002c7944 */ /* 0x002fea0003c00000 */
[----:B------:R-:W-:Y:S05]  /*02f0*/  BRA `(.L_x_2) ;  /* 0x0000000000107947 */ /* 0x000fea0003800000 */
.L_x_1:
[----:B-1----:R-:W-:Y:S01]  /*0300*/  FMUL.FTZ R7, R0, R5 ;  /* 0x0000000500077220 */ /* 0x002fe20000410000 */
[----:B------:R-:W-:-:S03]  /*0310*/  FMUL.FTZ R4, R5, 0.5 ;  /* 0x3f00000005047820 */ /* 0x000fc60000410000 */
[----:B------:R-:W-:-:S04]  /*0320*/  FFMA R0, -R7, R7, R0 ;  /* 0x0000000707007223 */ /* 0x000fc80000000100 */
[----:B------:R-:W-:-:S07]  /*0330*/  FFMA R7, R0, R4, R7 ;  /* 0x0000000400077223 */ /* 0x000fce0000000007 */
.L_x_2:
[----:B------:R-:W-:Y:S05]  /*0340*/  BSYNC.RECONVERGENT B0 ;  /* 0x0000000000007941 */ /* 0x000fea0003800200 */
.L_x_0:
[----:B------:R-:W0:Y:S02]  /*0350*/  LDCU.64 UR6, c[0x0][0x380] ;  /* 0x00007000ff0677ac */ /* 0x000e240008000a00 */
[----:B0-----:R-:W-:-:S04]  /*0360*/  LEA R4, P0, R2, UR6, 0x2 ;  /* 0x0000000602047c11 */ /* 0x001fc8000f8010ff */
[----:B------:R-:W-:-:S05]  /*0370*/  LEA.HI.X R5, R2, UR7, R3, 0x2, P0 ;  /* 0x0000000702057c11 */ /* 0x000fca00080f1403 */
[----:B------:R-:W-:Y:S01]  /*0380*/  STG.E desc[UR4][R4.64], R7 ;  /* 0x0000000704007986 */ /* 0x000fe2000c101904 */
[----:B------:R-:W-:Y:S05]  /*0390*/  EXIT ;  /* 0x000000000000794d */ /* 0x000fea0003800000 */
        .weak           $__internal_0_$__cuda_sm20_sqrt_rn_f32_slowpath
        .type           $__internal_0_$__cuda_sm20_sqrt_rn_f32_slowpath,@function
        .size           $__internal_0_$__cuda_sm20_sqrt_rn_f32_slowpath,(.L_x_5 - $__internal_0_$__cuda_sm20_sqrt_rn_f32_slowpath)
$__internal_0_$__cuda_sm20_sqrt_rn_f32_slowpath:
[----:B------:R-:W-:-:S13]  /*03a0*/  LOP3.LUT P0, RZ, R0, 0x7fffffff, RZ, 0xc0, !PT ;  /* 0x7fffffff00ff7812 */ /* 0x000fda000780c0ff */
[----:B------:R-:W-:Y:S01]  /*03b0*/  @!P0 IMAD.MOV.U32 R4, RZ, RZ, R0 ;  /* 0x000000ffff048224 */ /* 0x000fe200078e0000 */
[----:B------:R-:W-:Y:S06]  /*03c0*/  @!P0 BRA `(.L_x_3) ;  /* 0x0000000000408947 */ /* 0x000fec0003800000 */
[----:B------:R-:W-:-:S13]  /*03d0*/  FSETP.GEU.FTZ.AND P0, PT, R0, RZ, PT ;  /* 0x000000ff0000720b */ /* 0x000fda0003f1e000 */
[----:B------:R-:W-:Y:S01]  /*03e0*/  @!P0 MOV R4, 0x7fffffff ;  /* 0x7fffffff00048802 */ /* 0x000fe20000000f00 */
[----:B------:R-:W-:Y:S06]  /*03f0*/  @!P0 BRA `(.L_x_3) ;  /* 0x0000000000348947 */ /* 0x000fec0003800000 */
[----:B------:R-:W-:-:S13]  /*0400*/  FSETP.GTU.FTZ.AND P0, PT, |R0|, +INF , PT ;  /* 0x7f8000000000780b */ /* 0x000fda0003f1c200 */
[----:B------:R-:W-:Y:S01]  /*0410*/  @P0 FADD.FTZ R4, R0, 1 ;  /* 0x3f80000000040421 */ /* 0x000fe20000010000 */
[----:B------:R-:W-:Y:S06]  /*0420*/  @P0 BRA `(.L_x_3) ;  /* 0x0000000000280947 */ /* 0x000fec0003800000 */
[----:B------:R-:W-:-:S13]  /*0430*/  FSETP.NEU.FTZ.AND P0, PT, |R0|, +INF , PT ;  /* 0x7f8000000000780b */ /* 0x000fda0003f1d200 */
[----:B------:R-:W-:-:S04]  /*0440*/  @P0 FFMA R5, R0, 1.84467440737095516160e+19, RZ ;  /* 0x5f80000000050823 */ /* 0x000fc800000000ff */
[----:B------:R-:W0:Y:S02]  /*0450*/  @P0 MUFU.RSQ R4, R5 ;  /* 0x0000000500040308 */ /* 0x000e240000001400 */
[----:B0-----:R-:W-:Y:S01]  /*0460*/  @P0 FMUL.FTZ R6, R5, R4 ;  /* 0x0000000405060220 */ /* 0x001fe20000410000 */
[----:B------:R-:W-:Y:S01]  /*0470*/  @P0 FMUL.FTZ R8, R4, 0.5 ;  /* 0x3f00000004080820 */ /* 0x000fe20000410000 */
[----:B------:R-:W-:Y:S02]  /*0480*/  @!P0 MOV R4, R0 ;  /* 0x0000000000048202 */ /* 0x000fe40000000f00 */
[----:B------:R-:W-:-:S04]  /*0490*/  @P0 FADD.FTZ R7, -R6, -RZ ;  /* 0x800000ff06070221 */ /* 0x000fc80000010100 */
[----:B------:R-:W-:-:S04]  /*04a0*/  @P0 FFMA R7, R6, R7, R5 ;  /* 0x0000000706070223 */ /* 0x000fc80000000005 */
[----:B------:R-:W-:-:S04]  /*04b0*/  @P0 FFMA R7, R7, R8, R6 ;  /* 0x0000000807070223 */ /* 0x000fc80000000006 */
[----:B------:R-:W-:-:S07]  /*04c0*/  @P0 FMUL.FTZ R4, R7, 2.3283064365386962891e-10 ;  /* 0x2f80000007040820 */ /* 0x000fce0000410000 */
.L_x_3:
[----:B------:R-:W-:Y:S02]  /*04d0*/  HFMA2 R5, -RZ, RZ, 0, 0 ;  /* 0x00000000ff057431 */ /* 0x000fe400000001ff */
[----:B------:R-:W-:Y:S01]  /*04e0*/  IMAD.MOV.U32 R7, RZ, RZ, R4 ;  /* 0x000000ffff077224 */ /* 0x000fe200078e0004 */
[----:B------:R-:W-:-:S04]  /*04f0*/  MOV R4, R9 ;  /* 0x0000000900047202 */ /* 0x000fc80000000f00 */
[----:B------:R-:W-:Y:S05]  /*0500*/  RET.REL.NODEC R4 `(d_mag_grad_2d_complex) ;  /* 0xfffffff804bc7950 */ /* 0x000fea0003c3ffff */
.L_x_4:
[----:B------:R-:W-:-:S00]  /*0510*/  BRA `(.L_x_4) ;  /* 0xfffffffc00fc7947 */ /* 0x000fc0000383ffff */
[----:B------:R-:W-:-:S00]  /*0520*/  NOP ;  /* 0x0000000000007918 */ /* 0x000fc00000000000 */
        /* <DEDUP_REMOVED lines=13> */
.L_x_5:


//--------------------- .nv.shared.reserved.0     --------------------------
	.section	.nv.shared.reserved.0,"aw",@nobits
	.weak		__nv_reservedSMEM_offset_0_alias
	.size		__nv_reservedSMEM_offset_0_alias, 0, 64
	.other		__nv_reservedSMEM_offset_0_alias,@"STO_CUDA_RESERVED_SHARED STV_DEFAULT"
__nv_reservedSMEM_offset_0_alias:
	.zero		0
	.zero		64


//--------------------- .nv.constant0.d_mag_grad_2d_complex --------------------------
	.section	.nv.constant0.d_mag_grad_2d_complex,"a",@progbits
	.sectionflags	@""
	.align	4
.nv.constant0.d_mag_grad_2d_complex:
	.zero		920


//--------------------- SYMBOLS --------------------------

	.type		.nv.reservedSmem.offset0,@object
	.size		.nv.reservedSmem.offset0,0x4
